//
// Generated by NVIDIA NVVM Compiler
//
// Compiler Build ID: CL-36424714
// Cuda compilation tools, release 13.0, V13.0.88
// Based on NVVM 20.0.0
//

.version 9.0
.target sm_100
.address_size 64

	// .globl	_Z9naive_gpuPfS_ii
// _ZZ13shared_memoryPfS_iiE3mat has been demoted
// _ZZ16no_bank_conflictPfS_iiE3mat has been demoted
// _ZZ13loop_unrolledPfS_iiE3mat has been demoted

.visible .entry _Z9naive_gpuPfS_ii(
	.param .u64 .ptr .align 1 _Z9naive_gpuPfS_ii_param_0,
	.param .u64 .ptr .align 1 _Z9naive_gpuPfS_ii_param_1,
	.param .u32 _Z9naive_gpuPfS_ii_param_2,
	.param .u32 _Z9naive_gpuPfS_ii_param_3
)
{
	.reg .pred 	%p<4>;
	.reg .b32 	%r<13>;
	.reg .b32 	%f<2>;
	.reg .b64 	%rd<9>;

	ld.param.u64 	%rd1, [_Z9naive_gpuPfS_ii_param_0];
	ld.param.u64 	%rd2, [_Z9naive_gpuPfS_ii_param_1];
	ld.param.u32 	%r3, [_Z9naive_gpuPfS_ii_param_2];
	ld.param.u32 	%r4, [_Z9naive_gpuPfS_ii_param_3];
	mov.u32 	%r5, %ctaid.y;
	mov.u32 	%r6, %ntid.y;
	mov.u32 	%r7, %tid.y;
	mad.lo.s32 	%r1, %r5, %r6, %r7;
	mov.u32 	%r8, %ctaid.x;
	mov.u32 	%r9, %ntid.x;
	mov.u32 	%r10, %tid.x;
	mad.lo.s32 	%r2, %r8, %r9, %r10;
	setp.ge.s32 	%p1, %r1, %r3;
	setp.ge.s32 	%p2, %r2, %r4;
	or.pred  	%p3, %p1, %p2;
	@%p3 bra 	$L__BB0_2;
	cvta.to.global.u64 	%rd3, %rd1;
	cvta.to.global.u64 	%rd4, %rd2;
	mad.lo.s32 	%r11, %r4, %r1, %r2;
	mad.lo.s32 	%r12, %r3, %r2, %r1;
	mul.wide.s32 	%rd5, %r11, 4;
	add.s64 	%rd6, %rd3, %rd5;
	ld.global.f32 	%f1, [%rd6];
	mul.wide.s32 	%rd7, %r12, 4;
	add.s64 	%rd8, %rd4, %rd7;
	st.global.f32 	[%rd8], %f1;
$L__BB0_2:
	ret;

}
	// .globl	_Z13shared_memoryPfS_ii
.visible .entry _Z13shared_memoryPfS_ii(
	.param .u64 .ptr .align 1 _Z13shared_memoryPfS_ii_param_0,
	.param .u64 .ptr .align 1 _Z13shared_memoryPfS_ii_param_1,
	.param .u32 _Z13shared_memoryPfS_ii_param_2,
	.param .u32 _Z13shared_memoryPfS_ii_param_3
)
{
	.reg .pred 	%p<7>;
	.reg .b32 	%r<25>;
	.reg .b32 	%f<3>;
	.reg .b64 	%rd<9>;
	// demoted variable
	.shared .align 4 .b8 _ZZ13shared_memoryPfS_iiE3mat[4096];
	ld.param.u64 	%rd1, [_Z13shared_memoryPfS_ii_param_0];
	ld.param.u64 	%rd2, [_Z13shared_memoryPfS_ii_param_1];
	ld.param.u32 	%r7, [_Z13shared_memoryPfS_ii_param_2];
	ld.param.u32 	%r8, [_Z13shared_memoryPfS_ii_param_3];
	mov.u32 	%r9, %ctaid.x;
	shl.b32 	%r10, %r9, 5;
	mov.u32 	%r11, %ctaid.y;
	shl.b32 	%r12, %r11, 5;
	mov.u32 	%r1, %tid.y;
	add.s32 	%r2, %r12, %r1;
	mov.u32 	%r3, %tid.x;
	add.s32 	%r4, %r10, %r3;
	add.s32 	%r5, %r10, %r1;
	add.s32 	%r6, %r12, %r3;
	setp.ge.s32 	%p1, %r2, %r7;
	setp.ge.s32 	%p2, %r4, %r8;
	or.pred  	%p3, %p1, %p2;
	@%p3 bra 	$L__BB1_2;
	cvta.to.global.u64 	%rd3, %rd1;
	mad.lo.s32 	%r13, %r8, %r2, %r4;
	mul.wide.s32 	%rd4, %r13, 4;
	add.s64 	%rd5, %rd3, %rd4;
	ld.global.f32 	%f1, [%rd5];
	shl.b32 	%r14, %r3, 7;
	mov.u32 	%r15, _ZZ13shared_memoryPfS_iiE3mat;
	add.s32 	%r16, %r15, %r14;
	shl.b32 	%r17, %r1, 2;
	add.s32 	%r18, %r16, %r17;
	st.shared.f32 	[%r18], %f1;
$L__BB1_2:
	bar.sync 	0;
	setp.ge.s32 	%p4, %r6, %r7;
	setp.ge.s32 	%p5, %r5, %r8;
	or.pred  	%p6, %p4, %p5;
	@%p6 bra 	$L__BB1_4;
	shl.b32 	%r19, %r1, 7;
	mov.u32 	%r20, _ZZ13shared_memoryPfS_iiE3mat;
	add.s32 	%r21, %r20, %r19;
	shl.b32 	%r22, %r3, 2;
	add.s32 	%r23, %r21, %r22;
	ld.shared.f32 	%f2, [%r23];
	mad.lo.s32 	%r24, %r7, %r5, %r6;
	cvta.to.global.u64 	%rd6, %rd2;
	mul.wide.s32 	%rd7, %r24, 4;
	add.s64 	%rd8, %rd6, %rd7;
	st.global.f32 	[%rd8], %f2;
$L__BB1_4:
	ret;

}
	// .globl	_Z16no_bank_conflictPfS_ii
.visible .entry _Z16no_bank_conflictPfS_ii(
	.param .u64 .ptr .align 1 _Z16no_bank_conflictPfS_ii_param_0,
	.param .u64 .ptr .align 1 _Z16no_bank_conflictPfS_ii_param_1,
	.param .u32 _Z16no_bank_conflictPfS_ii_param_2,
	.param .u32 _Z16no_bank_conflictPfS_ii_param_3
)
{
	.reg .pred 	%p<7>;
	.reg .b32 	%r<23>;
	.reg .b32 	%f<3>;
	.reg .b64 	%rd<9>;
	// demoted variable
	.shared .align 4 .b8 _ZZ16no_bank_conflictPfS_iiE3mat[4224];
	ld.param.u64 	%rd1, [_Z16no_bank_conflictPfS_ii_param_0];
	ld.param.u64 	%rd2, [_Z16no_bank_conflictPfS_ii_param_1];
	ld.param.u32 	%r7, [_Z16no_bank_conflictPfS_ii_param_2];
	ld.param.u32 	%r8, [_Z16no_bank_conflictPfS_ii_param_3];
	mov.u32 	%r9, %ctaid.x;
	shl.b32 	%r10, %r9, 5;
	mov.u32 	%r11, %ctaid.y;
	shl.b32 	%r12, %r11, 5;
	mov.u32 	%r1, %tid.y;
	add.s32 	%r2, %r12, %r1;
	mov.u32 	%r3, %tid.x;
	add.s32 	%r4, %r10, %r3;
	add.s32 	%r5, %r10, %r1;
	add.s32 	%r6, %r12, %r3;
	setp.ge.s32 	%p1, %r2, %r7;
	setp.ge.s32 	%p2, %r4, %r8;
	or.pred  	%p3, %p1, %p2;
	@%p3 bra 	$L__BB2_2;
	cvta.to.global.u64 	%rd3, %rd1;
	mad.lo.s32 	%r13, %r8, %r2, %r4;
	mul.wide.s32 	%rd4, %r13, 4;
	add.s64 	%rd5, %rd3, %rd4;
	ld.global.f32 	%f1, [%rd5];
	mov.u32 	%r14, _ZZ16no_bank_conflictPfS_iiE3mat;
	mad.lo.s32 	%r15, %r3, 132, %r14;
	shl.b32 	%r16, %r1, 2;
	add.s32 	%r17, %r15, %r16;
	st.shared.f32 	[%r17], %f1;
$L__BB2_2:
	bar.sync 	0;
	setp.ge.s32 	%p4, %r6, %r7;
	setp.ge.s32 	%p5, %r5, %r8;
	or.pred  	%p6, %p4, %p5;
	@%p6 bra 	$L__BB2_4;
	mov.u32 	%r18, _ZZ16no_bank_conflictPfS_iiE3mat;
	mad.lo.s32 	%r19, %r1, 132, %r18;
	shl.b32 	%r20, %r3, 2;
	add.s32 	%r21, %r19, %r20;
	ld.shared.f32 	%f2, [%r21];
	mad.lo.s32 	%r22, %r7, %r5, %r6;
	cvta.to.global.u64 	%rd6, %rd2;
	mul.wide.s32 	%rd7, %r22, 4;
	add.s64 	%rd8, %rd6, %rd7;
	st.global.f32 	[%rd8], %f2;
$L__BB2_4:
	ret;

}
	// .globl	_Z13loop_unrolledPfS_ii
.visible .entry _Z13loop_unrolledPfS_ii(
	.param .u64 .ptr .align 1 _Z13loop_unrolledPfS_ii_param_0,
	.param .u64 .ptr .align 1 _Z13loop_unrolledPfS_ii_param_1,
	.param .u32 _Z13loop_unrolledPfS_ii_param_2,
	.param .u32 _Z13loop_unrolledPfS_ii_param_3
)
{
	.reg .pred 	%p<25>;
	.reg .b32 	%r<37>;
	.reg .b32 	%f<9>;
	.reg .b64 	%rd<21>;
	// demoted variable
	.shared .align 4 .b8 _ZZ13loop_unrolledPfS_iiE3mat[4224];
	ld.param.u64 	%rd3, [_Z13loop_unrolledPfS_ii_param_0];
	ld.param.u64 	%rd4, [_Z13loop_unrolledPfS_ii_param_1];
	ld.param.u32 	%r18, [_Z13loop_unrolledPfS_ii_param_2];
	ld.param.u32 	%r20, [_Z13loop_unrolledPfS_ii_param_3];
	cvta.to.global.u64 	%rd1, %rd3;
	cvta.to.global.u64 	%rd2, %rd4;
	mov.u32 	%r21, %ctaid.x;
	shl.b32 	%r1, %r21, 5;
	mov.u32 	%r2, %tid.x;
	add.s32 	%r3, %r1, %r2;
	mov.u32 	%r22, %ctaid.y;
	shl.b32 	%r4, %r22, 5;
	mov.u32 	%r5, %tid.y;
	add.s32 	%r23, %r4, %r5;
	setp.ge.s32 	%p1, %r3, %r18;
	shl.b32 	%r24, %r2, 2;
	mov.u32 	%r25, _ZZ13loop_unrolledPfS_iiE3mat;
	add.s32 	%r7, %r25, %r24;
	setp.ge.s32 	%p2, %r23, %r20;
	mad.lo.s32 	%r8, %r5, 132, %r7;
	or.pred  	%p3, %p1, %p2;
	@%p3 bra 	$L__BB3_2;
	mad.lo.s32 	%r26, %r23, %r18, %r3;
	mul.wide.s32 	%rd5, %r26, 4;
	add.s64 	%rd6, %rd1, %rd5;
	ld.global.f32 	%f1, [%rd6];
	st.shared.f32 	[%r8], %f1;
$L__BB3_2:
	setp.ge.s32 	%p4, %r3, %r18;
	add.s32 	%r9, %r23, 8;
	setp.ge.s32 	%p5, %r9, %r20;
	or.pred  	%p6, %p4, %p5;
	@%p6 bra 	$L__BB3_4;
	mad.lo.s32 	%r27, %r9, %r18, %r3;
	mul.wide.s32 	%rd7, %r27, 4;
	add.s64 	%rd8, %rd1, %rd7;
	ld.global.f32 	%f2, [%rd8];
	st.shared.f32 	[%r8+1056], %f2;
$L__BB3_4:
	setp.ge.s32 	%p7, %r3, %r18;
	add.s32 	%r10, %r23, 16;
	setp.ge.s32 	%p8, %r10, %r20;
	or.pred  	%p9, %p7, %p8;
	@%p9 bra 	$L__BB3_6;
	mad.lo.s32 	%r28, %r10, %r18, %r3;
	mul.wide.s32 	%rd9, %r28, 4;
	add.s64 	%rd10, %rd1, %rd9;
	ld.global.f32 	%f3, [%rd10];
	st.shared.f32 	[%r8+2112], %f3;
$L__BB3_6:
	setp.ge.s32 	%p10, %r3, %r18;
	add.s32 	%r11, %r23, 24;
	setp.ge.s32 	%p11, %r11, %r20;
	or.pred  	%p12, %p10, %p11;
	@%p12 bra 	$L__BB3_8;
	mad.lo.s32 	%r29, %r11, %r18, %r3;
	mul.wide.s32 	%rd11, %r29, 4;
	add.s64 	%rd12, %rd1, %rd11;
	ld.global.f32 	%f4, [%rd12];
	st.shared.f32 	[%r8+3168], %f4;
$L__BB3_8:
	bar.sync 	0;
	add.s32 	%r12, %r4, %r2;
	add.s32 	%r13, %r1, %r5;
	setp.ge.s32 	%p13, %r12, %r20;
	shl.b32 	%r30, %r2, 7;
	add.s32 	%r31, %r7, %r30;
	setp.ge.s32 	%p14, %r13, %r18;
	shl.b32 	%r32, %r5, 2;
	add.s32 	%r14, %r31, %r32;
	or.pred  	%p15, %p13, %p14;
	@%p15 bra 	$L__BB3_10;
	ld.shared.f32 	%f5, [%r14];
	mad.lo.s32 	%r33, %r13, %r20, %r12;
	mul.wide.s32 	%rd13, %r33, 4;
	add.s64 	%rd14, %rd2, %rd13;
	st.global.f32 	[%rd14], %f5;
$L__BB3_10:
	setp.ge.s32 	%p16, %r12, %r20;
	add.s32 	%r15, %r13, 8;
	setp.ge.s32 	%p17, %r15, %r18;
	or.pred  	%p18, %p16, %p17;
	@%p18 bra 	$L__BB3_12;
	ld.shared.f32 	%f6, [%r14+32];
	mad.lo.s32 	%r34, %r15, %r20, %r12;
	mul.wide.s32 	%rd15, %r34, 4;
	add.s64 	%rd16, %rd2, %rd15;
	st.global.f32 	[%rd16], %f6;
$L__BB3_12:
	setp.ge.s32 	%p19, %r12, %r20;
	add.s32 	%r16, %r13, 16;
	setp.ge.s32 	%p20, %r16, %r18;
	or.pred  	%p21, %p19, %p20;
	@%p21 bra 	$L__BB3_14;
	ld.shared.f32 	%f7, [%r14+64];
	mad.lo.s32 	%r35, %r16, %r20, %r12;
	mul.wide.s32 	%rd17, %r35, 4;
	add.s64 	%rd18, %rd2, %rd17;
	st.global.f32 	[%rd18], %f7;
$L__BB3_14:
	setp.ge.s32 	%p22, %r12, %r20;
	add.s32 	%r17, %r13, 24;
	setp.ge.s32 	%p23, %r17, %r18;
	or.pred  	%p24, %p22, %p23;
	@%p24 bra 	$L__BB3_16;
	ld.shared.f32 	%f8, [%r14+96];
	mad.lo.s32 	%r36, %r17, %r20, %r12;
	mul.wide.s32 	%rd19, %r36, 4;
	add.s64 	%rd20, %rd2, %rd19;
	st.global.f32 	[%rd20], %f8;
$L__BB3_16:
	ret;

}


// ===== COMPILED SASS (sm_100) =====

	.target	sm_100

	.elftype	@"ET_EXEC"


//--------------------- .note.nv.tkinfo           --------------------------
	.section	.note.nv.tkinfo,"",@"SHT_NOTE"
	.sectionflags	@"SHF_NOTE_NV_TKINFO"
	.tkinfo
        /*0018*/ 	.word	0x00000002
        /*0030*/ 	.string	""
        /*0030*/ 	.string	"ptxas"
        /*0030*/ 	.string	"Cuda compilation tools, release 13.0, V13.0.88"
        /*0030*/ 	.string	"Build cuda_13.0.r13.0/compiler.36424714_0"
        /*0030*/ 	.string	"-arch sm_100 -m 64 "



//--------------------- .note.nv.cuinfo           --------------------------
	.section	.note.nv.cuinfo,"",@"SHT_NOTE"
	.sectionflags	@"SHF_NOTE_NV_CUINFO"
        /*0018*/ 	.short	0x0002
        /*001a*/ 	.short	0x0064
        /*001c*/ 	.short	0x0082
	.zero		2


//--------------------- .nv.info                  --------------------------
	.section	.nv.info,"",@"SHT_CUDA_INFO"
	.align	4


	//----- nvinfo : EIATTR_REGCOUNT
	.align		4
        /*0000*/ 	.byte	0x04, 0x2f
        /*0002*/ 	.short	(.L_1 - .L_0)
	.align		4
.L_0:
        /*0004*/ 	.word	index@(_Z9naive_gpuPfS_ii)
        /*0008*/ 	.word	0x0000000a


	//----- nvinfo : EIATTR_FRAME_SIZE
	.align		4
.L_1:
        /*000c*/ 	.byte	0x04, 0x11
        /*000e*/ 	.short	(.L_3 - .L_2)
	.align		4
.L_2:
        /*0010*/ 	.word	index@(_Z9naive_gpuPfS_ii)
        /*0014*/ 	.word	0x00000000


	//----- nvinfo : EIATTR_REGCOUNT
	.align		4
.L_3:
        /*0018*/ 	.byte	0x04, 0x2f
        /*001a*/ 	.short	(.L_5 - .L_4)
	.align		4
.L_4:
        /*001c*/ 	.word	index@(_Z13shared_memoryPfS_ii)
        /*0020*/ 	.word	0x0000000e


	//----- nvinfo : EIATTR_FRAME_SIZE
	.align		4
.L_5:
        /*0024*/ 	.byte	0x04, 0x11
        /*0026*/ 	.short	(.L_7 - .L_6)
	.align		4
.L_6:
        /*0028*/ 	.word	index@(_Z13shared_memoryPfS_ii)
        /*002c*/ 	.word	0x00000000


	//----- nvinfo : EIATTR_REGCOUNT
	.align		4
.L_7:
        /*0030*/ 	.byte	0x04, 0x2f
        /*0032*/ 	.short	(.L_9 - .L_8)
	.align		4
.L_8:
        /*0034*/ 	.word	index@(_Z16no_bank_conflictPfS_ii)
        /*0038*/ 	.word	0x0000000e


	//----- nvinfo : EIATTR_FRAME_SIZE
	.align		4
.L_9:
        /*003c*/ 	.byte	0x04, 0x11
        /*003e*/ 	.short	(.L_11 - .L_10)
	.align		4
.L_10:
        /*0040*/ 	.word	index@(_Z16no_bank_conflictPfS_ii)
        /*0044*/ 	.word	0x00000000


	//----- nvinfo : EIATTR_REGCOUNT
	.align		4
.L_11:
        /*0048*/ 	.byte	0x04, 0x2f
        /*004a*/ 	.short	(.L_13 - .L_12)
	.align		4
.L_12:
        /*004c*/ 	.word	index@(_Z13loop_unrolledPfS_ii)
        /*0050*/ 	.word	0x00000019


	//----- nvinfo : EIATTR_FRAME_SIZE
	.align		4
.L_13:
        /*0054*/ 	.byte	0x04, 0x11
        /*0056*/ 	.short	(.L_15 - .L_14)
	.align		4
.L_14:
        /*0058*/ 	.word	index@(_Z13loop_unrolledPfS_ii)
        /*005c*/ 	.word	0x00000000


	//----- nvinfo : EIATTR_MIN_STACK_SIZE
	.align		4
.L_15:
        /*0060*/ 	.byte	0x04, 0x12
        /*0062*/ 	.short	(.L_17 - .L_16)
	.align		4
.L_16:
        /*0064*/ 	.word	index@(_Z13loop_unrolledPfS_ii)
        /*0068*/ 	.word	0x00000000


	//----- nvinfo : EIATTR_MIN_STACK_SIZE
	.align		4
.L_17:
        /*006c*/ 	.byte	0x04, 0x12
        /*006e*/ 	.short	(.L_19 - .L_18)
	.align		4
.L_18:
        /*0070*/ 	.word	index@(_Z16no_bank_conflictPfS_ii)
        /*0074*/ 	.word	0x00000000


	//----- nvinfo : EIATTR_MIN_STACK_SIZE
	.align		4
.L_19:
        /*0078*/ 	.byte	0x04, 0x12
        /*007a*/ 	.short	(.L_21 - .L_20)
	.align		4
.L_20:
        /*007c*/ 	.word	index@(_Z13shared_memoryPfS_ii)
        /*0080*/ 	.word	0x00000000


	//----- nvinfo : EIATTR_MIN_STACK_SIZE
	.align		4
.L_21:
        /*0084*/ 	.byte	0x04, 0x12
        /*0086*/ 	.short	(.L_23 - .L_22)
	.align		4
.L_22:
        /*0088*/ 	.word	index@(_Z9naive_gpuPfS_ii)
        /*008c*/ 	.word	0x00000000
.L_23:


//--------------------- .nv.compat                --------------------------
	.section	.nv.compat,"",@"SHT_CUDA_COMPAT_INFO"
	.align	4
        /*0000*/ 	.byte	0x02, 0x09, 0x00, 0x00, 0x02, 0x02, 0x01, 0x00, 0x02, 0x05, 0x05, 0x00, 0x03, 0x07, 0x01, 0x01
        /*0010*/ 	.byte	0x02, 0x03, 0x00, 0x00, 0x02, 0x06, 0x01, 0x00, 0x04, 0x0b, 0x08, 0x00, 0x09, 0x00, 0x00, 0x00
        /*0020*/ 	.byte	0x00, 0x00, 0x00, 0x00


//--------------------- .nv.info._Z13loop_unrolledPfS_ii --------------------------
	.section	.nv.info._Z13loop_unrolledPfS_ii,"",@"SHT_CUDA_INFO"
	.sectionflags	@""
	.align	4


	//----- nvinfo : EIATTR_CUDA_API_VERSION
	.align		4
        /*0000*/ 	.byte	0x04, 0x37
        /*0002*/ 	.short	(.L_25 - .L_24)
.L_24:
        /*0004*/ 	.word	0x00000082


	//----- nvinfo : EIATTR_KPARAM_INFO
	.align		4
.L_25:
        /*0008*/ 	.byte	0x04, 0x17
        /*000a*/ 	.short	(.L_27 - .L_26)
.L_26:
        /*000c*/ 	.word	0x00000000
        /*0010*/ 	.short	0x0003
        /*0012*/ 	.short	0x0014
        /*0014*/ 	.byte	0x00, 0xf0, 0x11, 0x00


	//----- nvinfo : EIATTR_KPARAM_INFO
	.align		4
.L_27:
        /*0018*/ 	.byte	0x04, 0x17
        /*001a*/ 	.short	(.L_29 - .L_28)
.L_28:
        /*001c*/ 	.word	0x00000000
        /*0020*/ 	.short	0x0002
        /*0022*/ 	.short	0x0010
        /*0024*/ 	.byte	0x00, 0xf0, 0x11, 0x00


	//----- nvinfo : EIATTR_KPARAM_INFO
	.align		4
.L_29:
        /*0028*/ 	.byte	0x04, 0x17
        /*002a*/ 	.short	(.L_31 - .L_30)
.L_30:
        /*002c*/ 	.word	0x00000000
        /*0030*/ 	.short	0x0001
        /*0032*/ 	.short	0x0008
        /*0034*/ 	.byte	0x00, 0xf5, 0x21, 0x00


	//----- nvinfo : EIATTR_KPARAM_INFO
	.align		4
.L_31:
        /*0038*/ 	.byte	0x04, 0x17
        /*003a*/ 	.short	(.L_33 - .L_32)
.L_32:
        /*003c*/ 	.word	0x00000000
        /*0040*/ 	.short	0x0000
        /*0042*/ 	.short	0x0000
        /*0044*/ 	.byte	0x00, 0xf5, 0x21, 0x00


	//----- nvinfo : EIATTR_SPARSE_MMA_MASK
	.align		4
.L_33:
        /*0048*/ 	.byte	0x03, 0x50
        /*004a*/ 	.short	0x0000


	//----- nvinfo : EIATTR_MAXREG_COUNT
	.align		4
        /*004c*/ 	.byte	0x03, 0x1b
        /*004e*/ 	.short	0x00ff


	//----- nvinfo : EIATTR_NUM_BARRIERS
	.align		4
        /*0050*/ 	.byte	0x02, 0x4c
        /*0052*/ 	.byte	0x01
	.zero		1


	//----- nvinfo : EIATTR_MERCURY_ISA_VERSION
	.align		4
        /*0054*/ 	.byte	0x03, 0x5f
        /*0056*/ 	.short	0x0101


	//----- nvinfo : EIATTR_VRC_CTA_INIT_COUNT
	.align		4
        /*0058*/ 	.byte	0x02, 0x4a
	.zero		1
	.zero		1


	//----- nvinfo : EIATTR_EXIT_INSTR_OFFSETS
	.align		4
        /*005c*/ 	.byte	0x04, 0x1c
        /*005e*/ 	.short	(.L_35 - .L_34)


	//   ....[0]....
.L_34:
        /*0060*/ 	.word	0x000004c0


	//   ....[1]....
        /*0064*/ 	.word	0x00000520


	//----- nvinfo : EIATTR_CBANK_PARAM_SIZE
	.align		4
.L_35:
        /*0068*/ 	.byte	0x03, 0x19
        /*006a*/ 	.short	0x0018


	//----- nvinfo : EIATTR_PARAM_CBANK
	.align		4
        /*006c*/ 	.byte	0x04, 0x0a
        /*006e*/ 	.short	(.L_37 - .L_36)
	.align		4
.L_36:
        /*0070*/ 	.word	index@(.nv.constant0._Z13loop_unrolledPfS_ii)
        /*0074*/ 	.short	0x0380
        /*0076*/ 	.short	0x0018


	//----- nvinfo : EIATTR_SW_WAR
	.align		4
.L_37:
        /*0078*/ 	.byte	0x04, 0x36
        /*007a*/ 	.short	(.L_39 - .L_38)
.L_38:
        /*007c*/ 	.word	0x00000008
.L_39:


//--------------------- .nv.info._Z16no_bank_conflictPfS_ii --------------------------
	.section	.nv.info._Z16no_bank_conflictPfS_ii,"",@"SHT_CUDA_INFO"
	.sectionflags	@""
	.align	4


	//----- nvinfo : EIATTR_CUDA_API_VERSION
	.align		4
        /*0000*/ 	.byte	0x04, 0x37
        /*0002*/ 	.short	(.L_41 - .L_40)
.L_40:
        /*0004*/ 	.word	0x00000082


	//----- nvinfo : EIATTR_KPARAM_INFO
	.align		4
.L_41:
        /*0008*/ 	.byte	0x04, 0x17
        /*000a*/ 	.short	(.L_43 - .L_42)
.L_42:
        /*000c*/ 	.word	0x00000000
        /*0010*/ 	.short	0x0003
        /*0012*/ 	.short	0x0014
        /*0014*/ 	.byte	0x00, 0xf0, 0x11, 0x00


	//----- nvinfo : EIATTR_KPARAM_INFO
	.align		4
.L_43:
        /*0018*/ 	.byte	0x04, 0x17
        /*001a*/ 	.short	(.L_45 - .L_44)
.L_44:
        /*001c*/ 	.word	0x00000000
        /*0020*/ 	.short	0x0002
        /*0022*/ 	.short	0x0010
        /*0024*/ 	.byte	0x00, 0xf0, 0x11, 0x00


	//----- nvinfo : EIATTR_KPARAM_INFO
	.align		4
.L_45:
        /*0028*/ 	.byte	0x04, 0x17
        /*002a*/ 	.short	(.L_47 - .L_46)
.L_46:
        /*002c*/ 	.word	0x00000000
        /*0030*/ 	.short	0x0001
        /*0032*/ 	.short	0x0008
        /*0034*/ 	.byte	0x00, 0xf5, 0x21, 0x00


	//----- nvinfo : EIATTR_KPARAM_INFO
	.align		4
.L_47:
        /*0038*/ 	.byte	0x04, 0x17
        /*003a*/ 	.short	(.L_49 - .L_48)
.L_48:
        /*003c*/ 	.word	0x00000000
        /*0040*/ 	.short	0x0000
        /*0042*/ 	.short	0x0000
        /*0044*/ 	.byte	0x00, 0xf5, 0x21, 0x00


	//----- nvinfo : EIATTR_SPARSE_MMA_MASK
	.align		4
.L_49:
        /*0048*/ 	.byte	0x03, 0x50
        /*004a*/ 	.short	0x0000


	//----- nvinfo : EIATTR_MAXREG_COUNT
	.align		4
        /*004c*/ 	.byte	0x03, 0x1b
        /*004e*/ 	.short	0x00ff


	//----- nvinfo : EIATTR_NUM_BARRIERS
	.align		4
        /*0050*/ 	.byte	0x02, 0x4c
        /*0052*/ 	.byte	0x01
	.zero		1


	//----- nvinfo : EIATTR_MERCURY_ISA_VERSION
	.align		4
        /*0054*/ 	.byte	0x03, 0x5f
        /*0056*/ 	.short	0x0101


	//----- nvinfo : EIATTR_VRC_CTA_INIT_COUNT
	.align		4
        /*0058*/ 	.byte	0x02, 0x4a
	.zero		1
	.zero		1


	//----- nvinfo : EIATTR_EXIT_INSTR_OFFSETS
	.align		4
        /*005c*/ 	.byte	0x04, 0x1c
        /*005e*/ 	.short	(.L_51 - .L_50)


	//   ....[0]....
.L_50:
        /*0060*/ 	.word	0x000001a0


	//   ....[1]....
        /*0064*/ 	.word	0x00000250


	//----- nvinfo : EIATTR_CBANK_PARAM_SIZE
	.align		4
.L_51:
        /*0068*/ 	.byte	0x03, 0x19
        /*006a*/ 	.short	0x0018


	//----- nvinfo : EIATTR_PARAM_CBANK
	.align		4
        /*006c*/ 	.byte	0x04, 0x0a
        /*006e*/ 	.short	(.L_53 - .L_52)
	.align		4
.L_52:
        /*0070*/ 	.word	index@(.nv.constant0._Z16no_bank_conflictPfS_ii)
        /*0074*/ 	.short	0x0380
        /*0076*/ 	.short	0x0018


	//----- nvinfo : EIATTR_SW_WAR
	.align		4
.L_53:
        /*0078*/ 	.byte	0x04, 0x36
        /*007a*/ 	.short	(.L_55 - .L_54)
.L_54:
        /*007c*/ 	.word	0x00000008
.L_55:


//--------------------- .nv.info._Z13shared_memoryPfS_ii --------------------------
	.section	.nv.info._Z13shared_memoryPfS_ii,"",@"SHT_CUDA_INFO"
	.sectionflags	@""
	.align	4


	//----- nvinfo : EIATTR_CUDA_API_VERSION
	.align		4
        /*0000*/ 	.byte	0x04, 0x37
        /*0002*/ 	.short	(.L_57 - .L_56)
.L_56:
        /*0004*/ 	.word	0x00000082


	//----- nvinfo : EIATTR_KPARAM_INFO
	.align		4
.L_57:
        /*0008*/ 	.byte	0x04, 0x17
        /*000a*/ 	.short	(.L_59 - .L_58)
.L_58:
        /*000c*/ 	.word	0x00000000
        /*0010*/ 	.short	0x0003
        /*0012*/ 	.short	0x0014
        /*0014*/ 	.byte	0x00, 0xf0, 0x11, 0x00


	//----- nvinfo : EIATTR_KPARAM_INFO
	.align		4
.L_59:
        /*0018*/ 	.byte	0x04, 0x17
        /*001a*/ 	.short	(.L_61 - .L_60)
.L_60:
        /*001c*/ 	.word	0x00000000
        /*0020*/ 	.short	0x0002
        /*0022*/ 	.short	0x0010
        /*0024*/ 	.byte	0x00, 0xf0, 0x11, 0x00


	//----- nvinfo : EIATTR_KPARAM_INFO
	.align		4
.L_61:
        /*0028*/ 	.byte	0x04, 0x17
        /*002a*/ 	.short	(.L_63 - .L_62)
.L_62:
        /*002c*/ 	.word	0x00000000
        /*0030*/ 	.short	0x0001
        /*0032*/ 	.short	0x0008
        /*0034*/ 	.byte	0x00, 0xf5, 0x21, 0x00


	//----- nvinfo : EIATTR_KPARAM_INFO
	.align		4
.L_63:
        /*0038*/ 	.byte	0x04, 0x17
        /*003a*/ 	.short	(.L_65 - .L_64)
.L_64:
        /*003c*/ 	.word	0x00000000
        /*0040*/ 	.short	0x0000
        /*0042*/ 	.short	0x0000
        /*0044*/ 	.byte	0x00, 0xf5, 0x21, 0x00


	//----- nvinfo : EIATTR_SPARSE_MMA_MASK
	.align		4
.L_65:
        /*0048*/ 	.byte	0x03, 0x50
        /*004a*/ 	.short	0x0000


	//----- nvinfo : EIATTR_MAXREG_COUNT
	.align		4
        /*004c*/ 	.byte	0x03, 0x1b
        /*004e*/ 	.short	0x00ff


	//----- nvinfo : EIATTR_NUM_BARRIERS
	.align		4
        /*0050*/ 	.byte	0x02, 0x4c
        /*0052*/ 	.byte	0x01
	.zero		1


	//----- nvinfo : EIATTR_MERCURY_ISA_VERSION
	.align		4
        /*0054*/ 	.byte	0x03, 0x5f
        /*0056*/ 	.short	0x0101


	//----- nvinfo : EIATTR_VRC_CTA_INIT_COUNT
	.align		4
        /*0058*/ 	.byte	0x02, 0x4a
	.zero		1
	.zero		1


	//----- nvinfo : EIATTR_EXIT_INSTR_OFFSETS
	.align		4
        /*005c*/ 	.byte	0x04, 0x1c
        /*005e*/ 	.short	(.L_67 - .L_66)


	//   ....[0]....
.L_66:
        /*0060*/ 	.word	0x000001a0


	//   ....[1]....
        /*0064*/ 	.word	0x00000250


	//----- nvinfo : EIATTR_CBANK_PARAM_SIZE
	.align		4
.L_67:
        /*0068*/ 	.byte	0x03, 0x19
        /*006a*/ 	.short	0x0018


	//----- nvinfo : EIATTR_PARAM_CBANK
	.align		4
        /*006c*/ 	.byte	0x04, 0x0a
        /*006e*/ 	.short	(.L_69 - .L_68)
	.align		4
.L_68:
        /*0070*/ 	.word	index@(.nv.constant0._Z13shared_memoryPfS_ii)
        /*0074*/ 	.short	0x0380
        /*0076*/ 	.short	0x0018


	//----- nvinfo : EIATTR_SW_WAR
	.align		4
.L_69:
        /*0078*/ 	.byte	0x04, 0x36
        /*007a*/ 	.short	(.L_71 - .L_70)
.L_70:
        /*007c*/ 	.word	0x00000008
.L_71:


//--------------------- .nv.info._Z9naive_gpuPfS_ii --------------------------
	.section	.nv.info._Z9naive_gpuPfS_ii,"",@"SHT_CUDA_INFO"
	.sectionflags	@""
	.align	4


	//----- nvinfo : EIATTR_CUDA_API_VERSION
	.align		4
        /*0000*/ 	.byte	0x04, 0x37
        /*0002*/ 	.short	(.L_73 - .L_72)
.L_72:
        /*0004*/ 	.word	0x00000082


	//----- nvinfo : EIATTR_KPARAM_INFO
	.align		4
.L_73:
        /*0008*/ 	.byte	0x04, 0x17
        /*000a*/ 	.short	(.L_75 - .L_74)
.L_74:
        /*000c*/ 	.word	0x00000000
        /*0010*/ 	.short	0x0003
        /*0012*/ 	.short	0x0014
        /*0014*/ 	.byte	0x00, 0xf0, 0x11, 0x00


	//----- nvinfo : EIATTR_KPARAM_INFO
	.align		4
.L_75:
        /*0018*/ 	.byte	0x04, 0x17
        /*001a*/ 	.short	(.L_77 - .L_76)
.L_76:
        /*001c*/ 	.word	0x00000000
        /*0020*/ 	.short	0x0002
        /*0022*/ 	.short	0x0010
        /*0024*/ 	.byte	0x00, 0xf0, 0x11, 0x00


	//----- nvinfo : EIATTR_KPARAM_INFO
	.align		4
.L_77:
        /*0028*/ 	.byte	0x04, 0x17
        /*002a*/ 	.short	(.L_79 - .L_78)
.L_78:
        /*002c*/ 	.word	0x00000000
        /*0030*/ 	.short	0x0001
        /*0032*/ 	.short	0x0008
        /*0034*/ 	.byte	0x00, 0xf5, 0x21, 0x00


	//----- nvinfo : EIATTR_KPARAM_INFO
	.align		4
.L_79:
        /*0038*/ 	.byte	0x04, 0x17
        /*003a*/ 	.short	(.L_81 - .L_80)
.L_80:
        /*003c*/ 	.word	0x00000000
        /*0040*/ 	.short	0x0000
        /*0042*/ 	.short	0x0000
        /*0044*/ 	.byte	0x00, 0xf5, 0x21, 0x00


	//----- nvinfo : EIATTR_SPARSE_MMA_MASK
	.align		4
.L_81:
        /*0048*/ 	.byte	0x03, 0x50
        /*004a*/ 	.short	0x0000


	//----- nvinfo : EIATTR_MAXREG_COUNT
	.align		4
        /*004c*/ 	.byte	0x03, 0x1b
        /*004e*/ 	.short	0x00ff


	//----- nvinfo : EIATTR_MERCURY_ISA_VERSION
	.align		4
        /*0050*/ 	.byte	0x03, 0x5f
        /*0052*/ 	.short	0x0101


	//----- nvinfo : EIATTR_VRC_CTA_INIT_COUNT
	.align		4
        /*0054*/ 	.byte	0x02, 0x4a
	.zero		1
	.zero		1


	//----- nvinfo : EIATTR_EXIT_INSTR_OFFSETS
	.align		4
        /*0058*/ 	.byte	0x04, 0x1c
        /*005a*/ 	.short	(.L_83 - .L_82)


	//   ....[0]....
.L_82:
        /*005c*/ 	.word	0x000000c0


	//   ....[1]....
        /*0060*/ 	.word	0x00000160


	//----- nvinfo : EIATTR_CBANK_PARAM_SIZE
	.align		4
.L_83:
        /*0064*/ 	.byte	0x03, 0x19
        /*0066*/ 	.short	0x0018


	//----- nvinfo : EIATTR_PARAM_CBANK
	.align		4
        /*0068*/ 	.byte	0x04, 0x0a
        /*006a*/ 	.short	(.L_85 - .L_84)
	.align		4
.L_84:
        /*006c*/ 	.word	index@(.nv.constant0._Z9naive_gpuPfS_ii)
        /*0070*/ 	.short	0x0380
        /*0072*/ 	.short	0x0018


	//----- nvinfo : EIATTR_SW_WAR
	.align		4
.L_85:
        /*0074*/ 	.byte	0x04, 0x36
        /*0076*/ 	.short	(.L_87 - .L_86)
.L_86:
        /*0078*/ 	.word	0x00000008
.L_87:


//--------------------- .nv.callgraph             --------------------------
	.section	.nv.callgraph,"",@"SHT_CUDA_CALLGRAPH"
	.align	4
	.sectionentsize	8
	.align		4
        /*0000*/ 	.word	0x00000000
	.align		4
        /*0004*/ 	.word	0xffffffff
	.align		4
        /*0008*/ 	.word	0x00000000
	.align		4
        /*000c*/ 	.word	0xfffffffe
	.align		4
        /*0010*/ 	.word	0x00000000
	.align		4
        /*0014*/ 	.word	0xfffffffd
	.align		4
        /*0018*/ 	.word	0x00000000
	.align		4
        /*001c*/ 	.word	0xfffffffc


//--------------------- .text._Z13loop_unrolledPfS_ii --------------------------
	.section	.text._Z13loop_unrolledPfS_ii,"ax",@progbits
	.align	128
        .global         _Z13loop_unrolledPfS_ii
        .type           _Z13loop_unrolledPfS_ii,@function
        .size           _Z13loop_unrolledPfS_ii,(.L_x_4 - _Z13loop_unrolledPfS_ii)
        .other          _Z13loop_unrolledPfS_ii,@"STO_CUDA_ENTRY STV_DEFAULT"
_Z13loop_unrolledPfS_ii:
.text._Z13loop_unrolledPfS_ii:
[----:B------:R-:W-:Y:S01]  /*0000*/  LDC R1, c[0x0][0x37c] ;  /* 0x0000df00ff017b82 */ /* 0x000fe20000000800 */
[----:B------:R-:W0:Y:S01]  /*0010*/  S2R R0, SR_TID.Y ;  /* 0x0000000000007919 */ /* 0x000e220000002200 */
[----:B------:R-:W1:Y:S01]  /*0020*/  LDCU.64 UR8, c[0x0][0x390] ;  /* 0x00007200ff0877ac */ /* 0x000e620008000a00 */
[----:B------:R-:W0:Y:S01]  /*0030*/  S2R R7, SR_CTAID.Y ;  /* 0x0000000000077919 */ /* 0x000e220000002600 */
[----:B------:R-:W2:Y:S01]  /*0040*/  LDCU.64 UR6, c[0x0][0x358] ;  /* 0x00006b00ff0677ac */ /* 0x000ea20008000a00 */
[----:B------:R-:W3:Y:S01]  /*0050*/  S2R R13, SR_CTAID.X ;  /* 0x00000000000d7919 */ /* 0x000ee20000002500 */
[----:B------:R-:W3:Y:S01]  /*0060*/  S2R R6, SR_TID.X ;  /* 0x0000000000067919 */ /* 0x000ee20000002100 */
[----:B0-----:R-:W-:-:S04]  /*0070*/  IMAD R15, R7, 0x20, R0 ;  /* 0x00000020070f7824 */ /* 0x001fc800078e0200 */
[C---:B------:R-:W-:Y:S01]  /*0080*/  VIADD R19, R15.reuse, 0x10 ;  /* 0x000000100f137836 */ /* 0x040fe20000000000 */
[C---:B------:R-:W-:Y:S02]  /*0090*/  IADD3 R17, PT, PT, R15.reuse, 0x8, RZ ;  /* 0x000000080f117810 */ /* 0x040fe40007ffe0ff */
[----:B------:R-:W-:Y:S01]  /*00a0*/  IADD3 R21, PT, PT, R15, 0x18, RZ ;  /* 0x000000180f157810 */ /* 0x000fe20007ffe0ff */
[----:B---3--:R-:W-:Y:S01]  /*00b0*/  IMAD R12, R13, 0x20, R6 ;  /* 0x000000200d0c7824 */ /* 0x008fe200078e0206 */
[----:B-1----:R-:W-:Y:S02]  /*00c0*/  ISETP.GE.AND P0, PT, R15, UR9, PT ;  /* 0x000000090f007c0c */ /* 0x002fe4000bf06270 */
[----:B------:R-:W-:Y:S02]  /*00d0*/  ISETP.GE.AND P3, PT, R17, UR9, PT ;  /* 0x0000000911007c0c */ /* 0x000fe4000bf66270 */
[----:B------:R-:W-:Y:S02]  /*00e0*/  ISETP.GE.AND P2, PT, R19, UR9, PT ;  /* 0x0000000913007c0c */ /* 0x000fe4000bf46270 */
[----:B------:R-:W-:-:S02]  /*00f0*/  ISETP.GE.AND P1, PT, R21, UR9, PT ;  /* 0x0000000915007c0c */ /* 0x000fc4000bf26270 */
[C---:B------:R-:W-:Y:S02]  /*0100*/  ISETP.GE.OR P0, PT, R12.reuse, UR8, P0 ;  /* 0x000000080c007c0c */ /* 0x040fe40008706670 */
[C---:B------:R-:W-:Y:S02]  /*0110*/  ISETP.GE.OR P3, PT, R12.reuse, UR8, P3 ;  /* 0x000000080c007c0c */ /* 0x040fe40009f66670 */
[C---:B------:R-:W-:Y:S02]  /*0120*/  ISETP.GE.OR P2, PT, R12.reuse, UR8, P2 ;  /* 0x000000080c007c0c */ /* 0x040fe40009746670 */
[----:B------:R-:W-:-:S07]  /*0130*/  ISETP.GE.OR P1, PT, R12, UR8, P1 ;  /* 0x000000080c007c0c */ /* 0x000fce0008f26670 */
[----:B------:R-:W0:Y:S01]  /*0140*/  @!P0 LDC.64 R10, c[0x0][0x380] ;  /* 0x0000e000ff0a8b82 */ /* 0x000e220000000a00 */
[--C-:B------:R-:W-:Y:S02]  /*0150*/  @!P0 IMAD R15, R15, UR8, R12.reuse ;  /* 0x000000080f0f8c24 */ /* 0x100fe4000f8e020c */
[--C-:B------:R-:W-:Y:S02]  /*0160*/  @!P3 IMAD R17, R17, UR8, R12.reuse ;  /* 0x000000081111bc24 */ /* 0x100fe4000f8e020c */
[--C-:B------:R-:W-:Y:S02]  /*0170*/  @!P2 IMAD R19, R19, UR8, R12.reuse ;  /* 0x000000081313ac24 */ /* 0x100fe4000f8e020c */
[----:B------:R-:W-:Y:S01]  /*0180*/  @!P1 IMAD R21, R21, UR8, R12 ;  /* 0x0000000815159c24 */ /* 0x000fe2000f8e020c */
[----:B------:R-:W1:Y:S08]  /*0190*/  @!P3 LDC.64 R8, c[0x0][0x380] ;  /* 0x0000e000ff08bb82 */ /* 0x000e700000000a00 */
[----:B------:R-:W3:Y:S08]  /*01a0*/  @!P2 LDC.64 R4, c[0x0][0x380] ;  /* 0x0000e000ff04ab82 */ /* 0x000ef00000000a00 */
[----:B------:R-:W4:Y:S01]  /*01b0*/  @!P1 LDC.64 R2, c[0x0][0x380] ;  /* 0x0000e000ff029b82 */ /* 0x000f220000000a00 */
[----:B0-----:R-:W-:-:S06]  /*01c0*/  @!P0 IMAD.WIDE R10, R15, 0x4, R10 ;  /* 0x000000040f0a8825 */ /* 0x001fcc00078e020a */
[----:B--2---:R0:W2:Y:S01]  /*01d0*/  @!P0 LDG.E R10, desc[UR6][R10.64] ;  /* 0x000000060a0a8981 */ /* 0x0040a2000c1e1900 */
[----:B-1----:R-:W-:-:S05]  /*01e0*/  @!P3 IMAD.WIDE R8, R17, 0x4, R8 ;  /* 0x000000041108b825 */ /* 0x002fca00078e0208 */
[----:B------:R-:W5:Y:S01]  /*01f0*/  @!P3 LDG.E R12, desc[UR6][R8.64] ;  /* 0x00000006080cb981 */ /* 0x000f62000c1e1900 */
[----:B---3--:R-:W-:-:S05]  /*0200*/  @!P2 IMAD.WIDE R4, R19, 0x4, R4 ;  /* 0x000000041304a825 */ /* 0x008fca00078e0204 */
[----:B------:R-:W3:Y:S01]  /*0210*/  @!P2 LDG.E R14, desc[UR6][R4.64] ;  /* 0x00000006040ea981 */ /* 0x000ee2000c1e1900 */
[----:B----4-:R-:W-:-:S05]  /*0220*/  @!P1 IMAD.WIDE R2, R21, 0x4, R2 ;  /* 0x0000000415029825 */ /* 0x010fca00078e0202 */
[----:B------:R1:W4:Y:S01]  /*0230*/  @!P1 LDG.E R16, desc[UR6][R2.64] ;  /* 0x0000000602109981 */ /* 0x000322000c1e1900 */
[----:B------:R-:W0:Y:S01]  /*0240*/  S2UR UR5, SR_CgaCtaId ;  /* 0x00000000000579c3 */ /* 0x000e220000008800 */
[----:B------:R-:W-:Y:S01]  /*0250*/  UMOV UR4, 0x400 ;  /* 0x0000040000047882 */ /* 0x000fe20000000000 */
[----:B------:R-:W-:Y:S01]  /*0260*/  IMAD R18, R13, 0x20, R0 ;  /* 0x000000200d127824 */ /* 0x000fe200078e0200 */
[----:B0-----:R-:W-:-:S06]  /*0270*/  ULEA UR4, UR5, UR4, 0x18 ;  /* 0x0000000405047291 */ /* 0x001fcc000f8ec0ff */
[----:B------:R-:W-:-:S05]  /*0280*/  LEA R11, R6, UR4, 0x2 ;  /* 0x00000004060b7c11 */ /* 0x000fca000f8e10ff */
[--C-:B-1----:R-:W-:Y:S02]  /*0290*/  IMAD R3, R6, 0x80, R11.reuse ;  /* 0x0000008006037824 */ /* 0x102fe400078e020b */
[----:B------:R-:W-:Y:S02]  /*02a0*/  IMAD R11, R0, 0x84, R11 ;  /* 0x00000084000b7824 */ /* 0x000fe400078e020b */
[C---:B------:R-:W-:Y:S01]  /*02b0*/  VIADD R20, R18.reuse, 0x8 ;  /* 0x0000000812147836 */ /* 0x040fe20000000000 */
[C---:B------:R-:W-:Y:S02]  /*02c0*/  IADD3 R22, PT, PT, R18.reuse, 0x10, RZ ;  /* 0x0000001012167810 */ /* 0x040fe40007ffe0ff */
[----:B------:R-:W-:Y:S02]  /*02d0*/  LEA R7, R7, R6, 0x5 ;  /* 0x0000000607077211 */ /* 0x000fe400078e28ff */
[----:B------:R-:W-:Y:S02]  /*02e0*/  ISETP.GE.AND P5, PT, R18, UR8, PT ;  /* 0x0000000812007c0c */ /* 0x000fe4000bfa6270 */
[----:B------:R-:W-:-:S02]  /*02f0*/  ISETP.GE.AND P6, PT, R20, UR8, PT ;  /* 0x0000000814007c0c */ /* 0x000fc4000bfc6270 */
[----:B------:R-:W-:Y:S02]  /*0300*/  ISETP.GE.AND P4, PT, R22, UR8, PT ;  /* 0x0000000816007c0c */ /* 0x000fe4000bf86270 */
[C---:B------:R-:W-:Y:S02]  /*0310*/  ISETP.GE.OR P5, PT, R7.reuse, UR9, P5 ;  /* 0x0000000907007c0c */ /* 0x040fe4000afa6670 */
[C---:B------:R-:W-:Y:S02]  /*0320*/  ISETP.GE.OR P6, PT, R7.reuse, UR9, P6 ;  /* 0x0000000907007c0c */ /* 0x040fe4000b7c6670 */
[----:B------:R-:W-:Y:S02]  /*0330*/  ISETP.GE.OR P4, PT, R7, UR9, P4 ;  /* 0x0000000907007c0c */ /* 0x000fe4000a786670 */
[----:B------:R-:W-:-:S07]  /*0340*/  LEA R0, R0, R3, 0x2 ;  /* 0x0000000300007211 */ /* 0x000fce00078e10ff */
[----:B------:R-:W0:Y:S08]  /*0350*/  @!P5 LDC.64 R8, c[0x0][0x388] ;  /* 0x0000e200ff08db82 */ /* 0x000e300000000a00 */
[----:B------:R-:W1:Y:S08]  /*0360*/  @!P6 LDC.64 R4, c[0x0][0x388] ;  /* 0x0000e200ff04eb82 */ /* 0x000e700000000a00 */
[----:B------:R-:W1:Y:S01]  /*0370*/  @!P4 LDC.64 R2, c[0x0][0x388] ;  /* 0x0000e200ff02cb82 */ /* 0x000e620000000a00 */
[C---:B------:R-:W-:Y:S01]  /*0380*/  IADD3 R6, PT, PT, R18.reuse, 0x18, RZ ;  /* 0x0000001812067810 */ /* 0x040fe20007ffe0ff */
[----:B------:R-:W-:-:S02]  /*0390*/  @!P5 IMAD R15, R18, UR9, R7 ;  /* 0x00000009120fdc24 */ /* 0x000fc4000f8e0207 */
[----:B------:R-:W-:Y:S02]  /*03a0*/  @!P4 IMAD R21, R22, UR9, R7 ;  /* 0x000000091615cc24 */ /* 0x000fe4000f8e0207 */
[----:B0-----:R-:W-:-:S04]  /*03b0*/  @!P5 IMAD.WIDE R8, R15, 0x4, R8 ;  /* 0x000000040f08d825 */ /* 0x001fc800078e0208 */
[----:B-1----:R-:W-:Y:S01]  /*03c0*/  @!P4 IMAD.WIDE R2, R21, 0x4, R2 ;  /* 0x000000041502c825 */ /* 0x002fe200078e0202 */
[----:B--2---:R-:W-:Y:S04]  /*03d0*/  @!P0 STS [R11], R10 ;  /* 0x0000000a0b008388 */ /* 0x004fe80000000800 */
[----:B-----5:R-:W-:Y:S04]  /*03e0*/  @!P3 STS [R11+0x420], R12 ;  /* 0x0004200c0b00b388 */ /* 0x020fe80000000800 */
[----:B---3--:R-:W-:Y:S04]  /*03f0*/  @!P2 STS [R11+0x840], R14 ;  /* 0x0008400e0b00a388 */ /* 0x008fe80000000800 */
[----:B----4-:R0:W-:Y:S01]  /*0400*/  @!P1 STS [R11+0xc60], R16 ;  /* 0x000c60100b009388 */ /* 0x0101e20000000800 */
[----:B------:R-:W-:Y:S06]  /*0410*/  BAR.SYNC.DEFER_BLOCKING 0x0 ;  /* 0x0000000000007b1d */ /* 0x000fec0000010000 */
[----:B------:R-:W1:Y:S04]  /*0420*/  @!P5 LDS R13, [R0] ;  /* 0x00000000000dd984 */ /* 0x000e680000000800 */
[----:B------:R-:W2:Y:S04]  /*0430*/  @!P6 LDS R17, [R0+0x20] ;  /* 0x000020000011e984 */ /* 0x000ea80000000800 */
[----:B------:R-:W3:Y:S01]  /*0440*/  @!P4 LDS R19, [R0+0x40] ;  /* 0x000040000013c984 */ /* 0x000ee20000000800 */
[----:B------:R-:W-:Y:S01]  /*0450*/  ISETP.GE.AND P0, PT, R6, UR8, PT ;  /* 0x0000000806007c0c */ /* 0x000fe2000bf06270 */
[----:B0-----:R-:W-:-:S03]  /*0460*/  @!P6 IMAD R11, R20, UR9, R7 ;  /* 0x00000009140bec24 */ /* 0x001fc6000f8e0207 */
[----:B------:R-:W-:Y:S01]  /*0470*/  ISETP.GE.OR P0, PT, R7, UR9, P0 ;  /* 0x0000000907007c0c */ /* 0x000fe20008706670 */
[----:B------:R-:W-:Y:S01]  /*0480*/  @!P6 IMAD.WIDE R4, R11, 0x4, R4 ;  /* 0x000000040b04e825 */ /* 0x000fe200078e0204 */
[----:B-1----:R0:W-:Y:S04]  /*0490*/  @!P5 STG.E desc[UR6][R8.64], R13 ;  /* 0x0000000d0800d986 */ /* 0x0021e8000c101906 */
[----:B--2---:R0:W-:Y:S04]  /*04a0*/  @!P6 STG.E desc[UR6][R4.64], R17 ;  /* 0x000000110400e986 */ /* 0x0041e8000c101906 */
[----:B---3--:R0:W-:Y:S03]  /*04b0*/  @!P4 STG.E desc[UR6][R2.64], R19 ;  /* 0x000000130200c986 */ /* 0x0081e6000c101906 */
[----:B------:R-:W-:Y:S05]  /*04c0*/  @P0 EXIT ;  /* 0x000000000000094d */ /* 0x000fea0003800000 */
[----:B0-----:R-:W0:Y:S01]  /*04d0*/  LDS R5, [R0+0x60] ;  /* 0x0000600000057984 */ /* 0x001e220000000800 */
[----:B------:R-:W1:Y:S01]  /*04e0*/  LDC.64 R2, c[0x0][0x388] ;  /* 0x0000e200ff027b82 */ /* 0x000e620000000a00 */
[----:B------:R-:W-:-:S04]  /*04f0*/  IMAD R7, R6, UR9, R7 ;  /* 0x0000000906077c24 */ /* 0x000fc8000f8e0207 */
[----:B-1----:R-:W-:-:S05]  /*0500*/  IMAD.WIDE R2, R7, 0x4, R2 ;  /* 0x0000000407027825 */ /* 0x002fca00078e0202 */
[----:B0-----:R-:W-:Y:S01]  /*0510*/  STG.E desc[UR6][R2.64], R5 ;  /* 0x0000000502007986 */ /* 0x001fe2000c101906 */
[----:B------:R-:W-:Y:S05]  /*0520*/  EXIT ;  /* 0x000000000000794d */ /* 0x000fea0003800000 */
.L_x_0:
[----:B------:R-:W-:-:S00]  /*0530*/  BRA `(.L_x_0) ;  /* 0xfffffffc00fc7947 */ /* 0x000fc0000383ffff */
[----:B------:R-:W-:-:S00]  /*0540*/  NOP ;  /* 0x0000000000007918 */ /* 0x000fc00000000000 */
        /* <DEDUP_REMOVED lines=11> */
.L_x_4:


//--------------------- .text._Z16no_bank_conflictPfS_ii --------------------------
	.section	.text._Z16no_bank_conflictPfS_ii,"ax",@progbits
	.align	128
        .global         _Z16no_bank_conflictPfS_ii
        .type           _Z16no_bank_conflictPfS_ii,@function
        .size           _Z16no_bank_conflictPfS_ii,(.L_x_5 - _Z16no_bank_conflictPfS_ii)
        .other          _Z16no_bank_conflictPfS_ii,@"STO_CUDA_ENTRY STV_DEFAULT"
_Z16no_bank_conflictPfS_ii:
.text._Z16no_bank_conflictPfS_ii:
[----:B------:R-:W-:Y:S01]  /*0000*/  LDC R1, c[0x0][0x37c] ;  /* 0x0000df00ff017b82 */ /* 0x000fe20000000800 */
[----:B------:R-:W0:Y:S01]  /*0010*/  S2R R11, SR_TID.X ;  /* 0x00000000000b7919 */ /* 0x000e220000002100 */
[----:B------:R-:W1:Y:S01]  /*0020*/  LDCU.64 UR6, c[0x0][0x390] ;  /* 0x00007200ff0677ac */ /* 0x000e620008000a00 */
[----:B------:R-:W0:Y:S01]  /*0030*/  S2R R6, SR_CTAID.X ;  /* 0x0000000000067919 */ /* 0x000e220000002500 */
[----:B------:R-:W2:Y:S01]  /*0040*/  LDCU.64 UR4, c[0x0][0x358] ;  /* 0x00006b00ff0477ac */ /* 0x000ea20008000a00 */
[----:B------:R-:W3:Y:S01]  /*0050*/  S2R R7, SR_CTAID.Y ;  /* 0x0000000000077919 */ /* 0x000ee20000002600 */
[----:B------:R-:W3:Y:S01]  /*0060*/  S2R R9, SR_TID.Y ;  /* 0x0000000000097919 */ /* 0x000ee20000002200 */
[----:B0-----:R-:W-:-:S05]  /*0070*/  IMAD R5, R6, 0x20, R11 ;  /* 0x0000002006057824 */ /* 0x001fca00078e020b */
[----:B-1----:R-:W-:Y:S01]  /*0080*/  ISETP.GE.AND P0, PT, R5, UR7, PT ;  /* 0x0000000705007c0c */ /* 0x002fe2000bf06270 */
[----:B---3--:R-:W-:-:S05]  /*0090*/  IMAD R0, R7, 0x20, R9 ;  /* 0x0000002007007824 */ /* 0x008fca00078e0209 */
[----:B------:R-:W-:-:S13]  /*00a0*/  ISETP.GE.OR P0, PT, R0, UR6, P0 ;  /* 0x0000000600007c0c */ /* 0x000fda0008706670 */
[----:B------:R-:W0:Y:S01]  /*00b0*/  @!P0 LDC.64 R2, c[0x0][0x380] ;  /* 0x0000e000ff028b82 */ /* 0x000e220000000a00 */
[----:B------:R-:W-:-:S04]  /*00c0*/  @!P0 IMAD R5, R0, UR7, R5 ;  /* 0x0000000700058c24 */ /* 0x000fc8000f8e0205 */
[----:B0-----:R-:W-:-:S06]  /*00d0*/  @!P0 IMAD.WIDE R2, R5, 0x4, R2 ;  /* 0x0000000405028825 */ /* 0x001fcc00078e0202 */
[----:B--2---:R-:W2:Y:S01]  /*00e0*/  @!P0 LDG.E R2, desc[UR4][R2.64] ;  /* 0x0000000402028981 */ /* 0x004ea2000c1e1900 */
[----:B------:R-:W-:Y:S02]  /*00f0*/  @!P0 MOV R4, 0x400 ;  /* 0x0000040000048802 */ /* 0x000fe40000000f00 */
[----:B------:R-:W-:Y:S01]  /*0100*/  LEA R0, R6, R9, 0x5 ;  /* 0x0000000906007211 */ /* 0x000fe200078e28ff */
[----:B------:R-:W0:Y:S03]  /*0110*/  @!P0 S2R R5, SR_CgaCtaId ;  /* 0x0000000000058919 */ /* 0x000e260000008800 */
[----:B------:R-:W-:Y:S02]  /*0120*/  ISETP.GE.AND P1, PT, R0, UR7, PT ;  /* 0x0000000700007c0c */ /* 0x000fe4000bf26270 */
[----:B0-----:R-:W-:Y:S01]  /*0130*/  @!P0 LEA R4, R5, R4, 0x18 ;  /* 0x0000000405048211 */ /* 0x001fe200078ec0ff */
[----:B------:R-:W-:-:S04]  /*0140*/  IMAD R5, R7, 0x20, R11 ;  /* 0x0000002007057824 */ /* 0x000fc800078e020b */
[----:B------:R-:W-:Y:S01]  /*0150*/  @!P0 IMAD R4, R11, 0x84, R4 ;  /* 0x000000840b048824 */ /* 0x000fe200078e0204 */
[----:B------:R-:W-:-:S04]  /*0160*/  ISETP.GE.OR P1, PT, R5, UR6, P1 ;  /* 0x0000000605007c0c */ /* 0x000fc80008f26670 */
[----:B------:R-:W-:-:S05]  /*0170*/  @!P0 LEA R7, R9, R4, 0x2 ;  /* 0x0000000409078211 */ /* 0x000fca00078e10ff */
[----:B--2---:R0:W-:Y:S01]  /*0180*/  @!P0 STS [R7], R2 ;  /* 0x0000000207008388 */ /* 0x0041e20000000800 */
[----:B------:R-:W-:Y:S06]  /*0190*/  BAR.SYNC.DEFER_BLOCKING 0x0 ;  /* 0x0000000000007b1d */ /* 0x000fec0000010000 */
[----:B------:R-:W-:Y:S05]  /*01a0*/  @P1 EXIT ;  /* 0x000000000000194d */ /* 0x000fea0003800000 */
[----:B------:R-:W1:Y:S01]  /*01b0*/  S2R R3, SR_CgaCtaId ;  /* 0x0000000000037919 */ /* 0x000e620000008800 */
[----:B0-----:R-:W-:Y:S01]  /*01c0*/  MOV R2, 0x400 ;  /* 0x0000040000027802 */ /* 0x001fe20000000f00 */
[----:B------:R-:W-:-:S03]  /*01d0*/  IMAD R5, R0, UR6, R5 ;  /* 0x0000000600057c24 */ /* 0x000fc6000f8e0205 */
[----:B-1----:R-:W-:-:S05]  /*01e0*/  LEA R2, R3, R2, 0x18 ;  /* 0x0000000203027211 */ /* 0x002fca00078ec0ff */
[----:B------:R-:W-:-:S04]  /*01f0*/  IMAD R2, R9, 0x84, R2 ;  /* 0x0000008409027824 */ /* 0x000fc800078e0202 */
[----:B------:R-:W-:Y:S02]  /*0200*/  IMAD R4, R11, 0x4, R2 ;  /* 0x000000040b047824 */ /* 0x000fe400078e0202 */
[----:B------:R-:W0:Y:S03]  /*0210*/  LDC.64 R2, c[0x0][0x388] ;  /* 0x0000e200ff027b82 */ /* 0x000e260000000a00 */
[----:B------:R-:W1:Y:S01]  /*0220*/  LDS R7, [R4] ;  /* 0x0000000004077984 */ /* 0x000e620000000800 */
[----:B0-----:R-:W-:-:S05]  /*0230*/  IMAD.WIDE R2, R5, 0x4, R2 ;  /* 0x0000000405027825 */ /* 0x001fca00078e0202 */
[----:B-1----:R-:W-:Y:S01]  /*0240*/  STG.E desc[UR4][R2.64], R7 ;  /* 0x0000000702007986 */ /* 0x002fe2000c101904 */
[----:B------:R-:W-:Y:S05]  /*0250*/  EXIT ;  /* 0x000000000000794d */ /* 0x000fea0003800000 */
.L_x_1:
        /* <DEDUP_REMOVED lines=10> */
.L_x_5:


//--------------------- .text._Z13shared_memoryPfS_ii --------------------------
	.section	.text._Z13shared_memoryPfS_ii,"ax",@progbits
	.align	128
        .global         _Z13shared_memoryPfS_ii
        .type           _Z13shared_memoryPfS_ii,@function
        .size           _Z13shared_memoryPfS_ii,(.L_x_6 - _Z13shared_memoryPfS_ii)
        .other          _Z13shared_memoryPfS_ii,@"STO_CUDA_ENTRY STV_DEFAULT"
_Z13shared_memoryPfS_ii:
.text._Z13shared_memoryPfS_ii:
        /* <DEDUP_REMOVED lines=20> */
[----:B------:R-:W-:-:S03]  /*0140*/  IMAD R5, R7, 0x20, R11 ;  /* 0x0000002007057824 */ /* 0x000fc600078e020b */
[----:B------:R-:W-:Y:S02]  /*0150*/  @!P0 LEA R4, R11, R4, 0x7 ;  /* 0x000000040b048211 */ /* 0x000fe400078e38ff */
[----:B------:R-:W-:-:S03]  /*0160*/  ISETP.GE.OR P1, PT, R5, UR8, P1 ;  /* 0x0000000805007c0c */ /* 0x000fc60008f26670 */
[----:B------:R-:W-:-:S05]  /*0170*/  @!P0 IMAD R7, R9, 0x4, R4 ;  /* 0x0000000409078824 */ /* 0x000fca00078e0204 */
[----:B--2---:R0:W-:Y:S01]  /*0180*/  @!P0 STS [R7], R2 ;  /* 0x0000000207008388 */ /* 0x0041e20000000800 */
[----:B------:R-:W-:Y:S06]  /*0190*/  BAR.SYNC.DEFER_BLOCKING 0x0 ;  /* 0x0000000000007b1d */ /* 0x000fec0000010000 */
[----:B------:R-:W-:Y:S05]  /*01a0*/  @P1 EXIT ;  /* 0x000000000000194d */ /* 0x000fea0003800000 */
[----:B------:R-:W1:Y:S01]  /*01b0*/  S2UR UR5, SR_CgaCtaId ;  /* 0x00000000000579c3 */ /* 0x000e620000008800 */
[----:B------:R-:W-:Y:S01]  /*01c0*/  UMOV UR4, 0x400 ;  /* 0x0000040000047882 */ /* 0x000fe20000000000 */
[----:B------:R-:W-:Y:S01]  /*01d0*/  IMAD R5, R0, UR8, R5 ;  /* 0x0000000800057c24 */ /* 0x000fe2000f8e0205 */
[----:B-1----:R-:W-:-:S06]  /*01e0*/  ULEA UR4, UR5, UR4, 0x18 ;  /* 0x0000000405047291 */ /* 0x002fcc000f8ec0ff */
[----:B0-----:R-:W-:-:S04]  /*01f0*/  LEA R2, R9, UR4, 0x7 ;  /* 0x0000000409027c11 */ /* 0x001fc8000f8e38ff */
[----:B------:R-:W-:Y:S02]  /*0200*/  LEA R4, R11, R2, 0x2 ;  /* 0x000000020b047211 */ /* 0x000fe400078e10ff */
[----:B------:R-:W0:Y:S03]  /*0210*/  LDC.64 R2, c[0x0][0x388] ;  /* 0x0000e200ff027b82 */ /* 0x000e260000000a00 */
[----:B------:R-:W1:Y:S01]  /*0220*/  LDS R7, [R4] ;  /* 0x0000000004077984 */ /* 0x000e620000000800 */
[----:B0-----:R-:W-:-:S05]  /*0230*/  IMAD.WIDE R2, R5, 0x4, R2 ;  /* 0x0000000405027825 */ /* 0x001fca00078e0202 */
[----:B-1----:R-:W-:Y:S01]  /*0240*/  STG.E desc[UR6][R2.64], R7 ;  /* 0x0000000702007986 */ /* 0x002fe2000c101906 */
[----:B------:R-:W-:Y:S05]  /*0250*/  EXIT ;  /* 0x000000000000794d */ /* 0x000fea0003800000 */
.L_x_2:
        /* <DEDUP_REMOVED lines=10> */
.L_x_6:


//--------------------- .text._Z9naive_gpuPfS_ii  --------------------------
	.section	.text._Z9naive_gpuPfS_ii,"ax",@progbits
	.align	128
        .global         _Z9naive_gpuPfS_ii
        .type           _Z9naive_gpuPfS_ii,@function
        .size           _Z9naive_gpuPfS_ii,(.L_x_7 - _Z9naive_gpuPfS_ii)
        .other          _Z9naive_gpuPfS_ii,@"STO_CUDA_ENTRY STV_DEFAULT"
_Z9naive_gpuPfS_ii:
.text._Z9naive_gpuPfS_ii:
[----:B------:R-:W-:Y:S01]  /*0000*/  LDC R1, c[0x0][0x37c] ;  /* 0x0000df00ff017b82 */ /* 0x000fe20000000800 */
[----:B------:R-:W0:Y:S07]  /*0010*/  S2R R2, SR_TID.X ;  /* 0x0000000000027919 */ /* 0x000e2e0000002100 */
[----:B------:R-:W1:Y:S01]  /*0020*/  LDC R0, c[0x0][0x364] ;  /* 0x0000d900ff007b82 */ /* 0x000e620000000800 */
[----:B------:R-:W2:Y:S01]  /*0030*/  LDCU.64 UR6, c[0x0][0x390] ;  /* 0x00007200ff0677ac */ /* 0x000ea20008000a00 */
[----:B------:R-:W1:Y:S06]  /*0040*/  S2R R3, SR_TID.Y ;  /* 0x0000000000037919 */ /* 0x000e6c0000002200 */
[----:B------:R-:W0:Y:S08]  /*0050*/  S2UR UR5, SR_CTAID.X ;  /* 0x00000000000579c3 */ /* 0x000e300000002500 */
[----:B------:R-:W0:Y:S08]  /*0060*/  LDC R7, c[0x0][0x360] ;  /* 0x0000d800ff077b82 */ /* 0x000e300000000800 */
[----:B------:R-:W1:Y:S01]  /*0070*/  S2UR UR4, SR_CTAID.Y ;  /* 0x00000000000479c3 */ /* 0x000e620000002600 */
[----:B0-----:R-:W-:-:S05]  /*0080*/  IMAD R7, R7, UR5, R2 ;  /* 0x0000000507077c24 */ /* 0x001fca000f8e0202 */
[----:B--2---:R-:W-:Y:S01]  /*0090*/  ISETP.GE.AND P0, PT, R7, UR7, PT ;  /* 0x0000000707007c0c */ /* 0x004fe2000bf06270 */
[----:B-1----:R-:W-:-:S05]  /*00a0*/  IMAD R0, R0, UR4, R3 ;  /* 0x0000000400007c24 */ /* 0x002fca000f8e0203 */
[----:B------:R-:W-:-:S13]  /*00b0*/  ISETP.GE.OR P0, PT, R0, UR6, P0 ;  /* 0x0000000600007c0c */ /* 0x000fda0008706670 */
[----:B------:R-:W-:Y:S05]  /*00c0*/  @P0 EXIT ;  /* 0x000000000000094d */ /* 0x000fea0003800000 */
[----:B------:R-:W0:Y:S01]  /*00d0*/  LDC.64 R2, c[0x0][0x380] ;  /* 0x0000e000ff027b82 */ /* 0x000e220000000a00 */
[----:B------:R-:W1:Y:S01]  /*00e0*/  LDCU.64 UR4, c[0x0][0x358] ;  /* 0x00006b00ff0477ac */ /* 0x000e620008000a00 */
[----:B------:R-:W-:-:S04]  /*00f0*/  IMAD R5, R0, UR7, R7 ;  /* 0x0000000700057c24 */ /* 0x000fc8000f8e0207 */
[----:B0-----:R-:W-:Y:S02]  /*0100*/  IMAD.WIDE R2, R5, 0x4, R2 ;  /* 0x0000000405027825 */ /* 0x001fe400078e0202 */
[----:B------:R-:W0:Y:S04]  /*0110*/  LDC.64 R4, c[0x0][0x388] ;  /* 0x0000e200ff047b82 */ /* 0x000e280000000a00 */
[----:B-1----:R-:W2:Y:S01]  /*0120*/  LDG.E R3, desc[UR4][R2.64] ;  /* 0x0000000402037981 */ /* 0x002ea2000c1e1900 */
[----:B------:R-:W-:-:S04]  /*0130*/  IMAD R7, R7, UR6, R0 ;  /* 0x0000000607077c24 */ /* 0x000fc8000f8e0200 */
[----:B0-----:R-:W-:-:S05]  /*0140*/  IMAD.WIDE R4, R7, 0x4, R4 ;  /* 0x0000000407047825 */ /* 0x001fca00078e0204 */
[----:B--2---:R-:W-:Y:S01]  /*0150*/  STG.E desc[UR4][R4.64], R3 ;  /* 0x0000000304007986 */ /* 0x004fe2000c101904 */
[----:B------:R-:W-:Y:S05]  /*0160*/  EXIT ;  /* 0x000000000000794d */ /* 0x000fea0003800000 */
.L_x_3:
        /* <DEDUP_REMOVED lines=9> */
.L_x_7:


//--------------------- .nv.shared._Z13loop_unrolledPfS_ii --------------------------
	.section	.nv.shared._Z13loop_unrolledPfS_ii,"aw",@nobits
	.sectionflags	@""
	.align	4
.nv.shared._Z13loop_unrolledPfS_ii:
	.zero		5248


//--------------------- .nv.shared.reserved.0     --------------------------
	.section	.nv.shared.reserved.0,"aw",@nobits
	.weak		__nv_reservedSMEM_offset_0_alias
	.size		__nv_reservedSMEM_offset_0_alias, 0, 64
	.other		__nv_reservedSMEM_offset_0_alias,@"STO_CUDA_RESERVED_SHARED STV_DEFAULT"
__nv_reservedSMEM_offset_0_alias:
	.zero		0
	.zero		64


//--------------------- .nv.shared._Z16no_bank_conflictPfS_ii --------------------------
	.section	.nv.shared._Z16no_bank_conflictPfS_ii,"aw",@nobits
	.sectionflags	@""
	.align	4
.nv.shared._Z16no_bank_conflictPfS_ii:
	.zero		5248


//--------------------- .nv.shared._Z13shared_memoryPfS_ii --------------------------
	.section	.nv.shared._Z13shared_memoryPfS_ii,"aw",@nobits
	.sectionflags	@""
	.align	4
.nv.shared._Z13shared_memoryPfS_ii:
	.zero		5120


//--------------------- .nv.constant0._Z13loop_unrolledPfS_ii --------------------------
	.section	.nv.constant0._Z13loop_unrolledPfS_ii,"a",@progbits
	.sectionflags	@""
	.align	4
.nv.constant0._Z13loop_unrolledPfS_ii:
	.zero		920


//--------------------- .nv.constant0._Z16no_bank_conflictPfS_ii --------------------------
	.section	.nv.constant0._Z16no_bank_conflictPfS_ii,"a",@progbits
	.sectionflags	@""
	.align	4
.nv.constant0._Z16no_bank_conflictPfS_ii:
	.zero		920


//--------------------- .nv.constant0._Z13shared_memoryPfS_ii --------------------------
	.section	.nv.constant0._Z13shared_memoryPfS_ii,"a",@progbits
	.sectionflags	@""
	.align	4
.nv.constant0._Z13shared_memoryPfS_ii:
	.zero		920


//--------------------- .nv.constant0._Z9naive_gpuPfS_ii --------------------------
	.section	.nv.constant0._Z9naive_gpuPfS_ii,"a",@progbits
	.sectionflags	@""
	.align	4
.nv.constant0._Z9naive_gpuPfS_ii:
	.zero		920


//--------------------- SYMBOLS --------------------------

	.type		.nv.reservedSmem.offset0,@object
	.size		.nv.reservedSmem.offset0,0x4
	.type		.nv.reservedSmem.cap,@object
	.size		.nv.reservedSmem.cap,0x4
